//
// Generated by NVIDIA NVVM Compiler
//
// Compiler Build ID: CL-36424714
// Cuda compilation tools, release 13.0, V13.0.88
// Based on NVVM 20.0.0
//

.version 9.0
.target sm_100
.address_size 64

	// .globl	_Z7optimalPiS_S_iS_S_S_S_S_Pd

.visible .entry _Z7optimalPiS_S_iS_S_S_S_S_Pd(
	.param .u64 .ptr .align 1 _Z7optimalPiS_S_iS_S_S_S_S_Pd_param_0,
	.param .u64 .ptr .align 1 _Z7optimalPiS_S_iS_S_S_S_S_Pd_param_1,
	.param .u64 .ptr .align 1 _Z7optimalPiS_S_iS_S_S_S_S_Pd_param_2,
	.param .u32 _Z7optimalPiS_S_iS_S_S_S_S_Pd_param_3,
	.param .u64 .ptr .align 1 _Z7optimalPiS_S_iS_S_S_S_S_Pd_param_4,
	.param .u64 .ptr .align 1 _Z7optimalPiS_S_iS_S_S_S_S_Pd_param_5,
	.param .u64 .ptr .align 1 _Z7optimalPiS_S_iS_S_S_S_S_Pd_param_6,
	.param .u64 .ptr .align 1 _Z7optimalPiS_S_iS_S_S_S_S_Pd_param_7,
	.param .u64 .ptr .align 1 _Z7optimalPiS_S_iS_S_S_S_S_Pd_param_8,
	.param .u64 .ptr .align 1 _Z7optimalPiS_S_iS_S_S_S_S_Pd_param_9
)
{
	.reg .pred 	%p<3>;
	.reg .b32 	%r<11>;
	.reg .b64 	%rd<33>;

	ld.param.u64 	%rd3, [_Z7optimalPiS_S_iS_S_S_S_S_Pd_param_1];
	ld.param.u32 	%r2, [_Z7optimalPiS_S_iS_S_S_S_S_Pd_param_3];
	ld.param.u64 	%rd5, [_Z7optimalPiS_S_iS_S_S_S_S_Pd_param_4];
	ld.param.u64 	%rd6, [_Z7optimalPiS_S_iS_S_S_S_S_Pd_param_5];
	ld.param.u64 	%rd7, [_Z7optimalPiS_S_iS_S_S_S_S_Pd_param_6];
	ld.param.u64 	%rd9, [_Z7optimalPiS_S_iS_S_S_S_S_Pd_param_8];
	ld.param.u64 	%rd10, [_Z7optimalPiS_S_iS_S_S_S_S_Pd_param_9];
	mov.u32 	%r3, %ctaid.x;
	mov.u32 	%r4, %ntid.x;
	mov.u32 	%r5, %tid.x;
	mad.lo.s32 	%r1, %r3, %r4, %r5;
	setp.ge.s32 	%p1, %r1, %r2;
	@%p1 bra 	$L__BB0_3;
	ld.param.u64 	%rd32, [_Z7optimalPiS_S_iS_S_S_S_S_Pd_param_7];
	ld.param.u64 	%rd30, [_Z7optimalPiS_S_iS_S_S_S_S_Pd_param_0];
	cvta.to.global.u64 	%rd11, %rd3;
	cvta.to.global.u64 	%rd12, %rd5;
	cvta.to.global.u64 	%rd13, %rd6;
	cvta.to.global.u64 	%rd14, %rd7;
	cvta.to.global.u64 	%rd15, %rd32;
	cvta.to.global.u64 	%rd16, %rd9;
	cvta.to.global.u64 	%rd17, %rd10;
	cvta.to.global.u64 	%rd18, %rd30;
	mul.wide.s32 	%rd19, %r1, 4;
	add.s64 	%rd20, %rd12, %rd19;
	mov.b32 	%r6, -1;
	st.global.u32 	[%rd20], %r6;
	add.s64 	%rd21, %rd13, %rd19;
	st.global.u32 	[%rd21], %r6;
	add.s64 	%rd22, %rd14, %rd19;
	st.global.u32 	[%rd22], %r6;
	add.s64 	%rd23, %rd15, %rd19;
	st.global.u32 	[%rd23], %r6;
	add.s64 	%rd1, %rd11, %rd19;
	mov.b32 	%r7, 0;
	st.global.u32 	[%rd1], %r7;
	add.s64 	%rd24, %rd16, %rd19;
	st.global.u32 	[%rd24], %r7;
	mul.wide.s32 	%rd25, %r1, 8;
	add.s64 	%rd26, %rd17, %rd25;
	mov.b64 	%rd27, 4746794007244308480;
	st.global.u64 	[%rd26], %rd27;
	add.s64 	%rd28, %rd18, %rd19;
	ld.global.u32 	%r8, [%rd28];
	setp.eq.s32 	%p2, %r8, -1;
	@%p2 bra 	$L__BB0_3;
	ld.param.u64 	%rd31, [_Z7optimalPiS_S_iS_S_S_S_S_Pd_param_2];
	mov.b32 	%r9, 1;
	st.global.u32 	[%rd1], %r9;
	cvta.to.global.u64 	%rd29, %rd31;
	atom.global.add.u32 	%r10, [%rd29], 1;
$L__BB0_3:
	ret;

}


// ===== COMPILED SASS (sm_100) =====

	.target	sm_100

	.elftype	@"ET_EXEC"


//--------------------- .note.nv.tkinfo           --------------------------
	.section	.note.nv.tkinfo,"",@"SHT_NOTE"
	.sectionflags	@"SHF_NOTE_NV_TKINFO"
	.tkinfo
        /*0018*/ 	.word	0x00000002
        /*0030*/ 	.string	""
        /*0030*/ 	.string	"ptxas"
        /*0030*/ 	.string	"Cuda compilation tools, release 13.0, V13.0.88"
        /*0030*/ 	.string	"Build cuda_13.0.r13.0/compiler.36424714_0"
        /*0030*/ 	.string	"-arch sm_100 -m 64 "



//--------------------- .note.nv.cuinfo           --------------------------
	.section	.note.nv.cuinfo,"",@"SHT_NOTE"
	.sectionflags	@"SHF_NOTE_NV_CUINFO"
        /*0018*/ 	.short	0x0002
        /*001a*/ 	.short	0x0064
        /*001c*/ 	.short	0x0082
	.zero		2


//--------------------- .nv.info                  --------------------------
	.section	.nv.info,"",@"SHT_CUDA_INFO"
	.align	4


	//----- nvinfo : EIATTR_REGCOUNT
	.align		4
        /*0000*/ 	.byte	0x04, 0x2f
        /*0002*/ 	.short	(.L_1 - .L_0)
	.align		4
.L_0:
        /*0004*/ 	.word	index@(_Z7optimalPiS_S_iS_S_S_S_S_Pd)
        /*0008*/ 	.word	0x00000018


	//----- nvinfo : EIATTR_FRAME_SIZE
	.align		4
.L_1:
        /*000c*/ 	.byte	0x04, 0x11
        /*000e*/ 	.short	(.L_3 - .L_2)
	.align		4
.L_2:
        /*0010*/ 	.word	index@(_Z7optimalPiS_S_iS_S_S_S_S_Pd)
        /*0014*/ 	.word	0x00000000


	//----- nvinfo : EIATTR_MIN_STACK_SIZE
	.align		4
.L_3:
        /*0018*/ 	.byte	0x04, 0x12
        /*001a*/ 	.short	(.L_5 - .L_4)
	.align		4
.L_4:
        /*001c*/ 	.word	index@(_Z7optimalPiS_S_iS_S_S_S_S_Pd)
        /*0020*/ 	.word	0x00000000
.L_5:


//--------------------- .nv.compat                --------------------------
	.section	.nv.compat,"",@"SHT_CUDA_COMPAT_INFO"
	.align	4
        /*0000*/ 	.byte	0x02, 0x09, 0x00, 0x00, 0x02, 0x02, 0x01, 0x00, 0x02, 0x05, 0x05, 0x00, 0x03, 0x07, 0x01, 0x01
        /*0010*/ 	.byte	0x02, 0x03, 0x00, 0x00, 0x02, 0x06, 0x01, 0x00, 0x04, 0x0b, 0x08, 0x00, 0x09, 0x00, 0x00, 0x00
        /*0020*/ 	.byte	0x00, 0x00, 0x00, 0x00


//--------------------- .nv.info._Z7optimalPiS_S_iS_S_S_S_S_Pd --------------------------
	.section	.nv.info._Z7optimalPiS_S_iS_S_S_S_S_Pd,"",@"SHT_CUDA_INFO"
	.sectionflags	@""
	.align	4


	//----- nvinfo : EIATTR_CUDA_API_VERSION
	.align		4
        /*0000*/ 	.byte	0x04, 0x37
        /*0002*/ 	.short	(.L_7 - .L_6)
.L_6:
        /*0004*/ 	.word	0x00000082


	//----- nvinfo : EIATTR_KPARAM_INFO
	.align		4
.L_7:
        /*0008*/ 	.byte	0x04, 0x17
        /*000a*/ 	.short	(.L_9 - .L_8)
.L_8:
        /*000c*/ 	.word	0x00000000
        /*0010*/ 	.short	0x0009
        /*0012*/ 	.short	0x0048
        /*0014*/ 	.byte	0x00, 0xf5, 0x21, 0x00


	//----- nvinfo : EIATTR_KPARAM_INFO
	.align		4
.L_9:
        /*0018*/ 	.byte	0x04, 0x17
        /*001a*/ 	.short	(.L_11 - .L_10)
.L_10:
        /*001c*/ 	.word	0x00000000
        /*0020*/ 	.short	0x0008
        /*0022*/ 	.short	0x0040
        /*0024*/ 	.byte	0x00, 0xf5, 0x21, 0x00


	//----- nvinfo : EIATTR_KPARAM_INFO
	.align		4
.L_11:
        /*0028*/ 	.byte	0x04, 0x17
        /*002a*/ 	.short	(.L_13 - .L_12)
.L_12:
        /*002c*/ 	.word	0x00000000
        /*0030*/ 	.short	0x0007
        /*0032*/ 	.short	0x0038
        /*0034*/ 	.byte	0x00, 0xf5, 0x21, 0x00


	//----- nvinfo : EIATTR_KPARAM_INFO
	.align		4
.L_13:
        /*0038*/ 	.byte	0x04, 0x17
        /*003a*/ 	.short	(.L_15 - .L_14)
.L_14:
        /*003c*/ 	.word	0x00000000
        /*0040*/ 	.short	0x0006
        /*0042*/ 	.short	0x0030
        /*0044*/ 	.byte	0x00, 0xf5, 0x21, 0x00


	//----- nvinfo : EIATTR_KPARAM_INFO
	.align		4
.L_15:
        /*0048*/ 	.byte	0x04, 0x17
        /*004a*/ 	.short	(.L_17 - .L_16)
.L_16:
        /*004c*/ 	.word	0x00000000
        /*0050*/ 	.short	0x0005
        /*0052*/ 	.short	0x0028
        /*0054*/ 	.byte	0x00, 0xf5, 0x21, 0x00


	//----- nvinfo : EIATTR_KPARAM_INFO
	.align		4
.L_17:
        /*0058*/ 	.byte	0x04, 0x17
        /*005a*/ 	.short	(.L_19 - .L_18)
.L_18:
        /*005c*/ 	.word	0x00000000
        /*0060*/ 	.short	0x0004
        /*0062*/ 	.short	0x0020
        /*0064*/ 	.byte	0x00, 0xf5, 0x21, 0x00


	//----- nvinfo : EIATTR_KPARAM_INFO
	.align		4
.L_19:
        /*0068*/ 	.byte	0x04, 0x17
        /*006a*/ 	.short	(.L_21 - .L_20)
.L_20:
        /*006c*/ 	.word	0x00000000
        /*0070*/ 	.short	0x0003
        /*0072*/ 	.short	0x0018
        /*0074*/ 	.byte	0x00, 0xf0, 0x11, 0x00


	//----- nvinfo : EIATTR_KPARAM_INFO
	.align		4
.L_21:
        /*0078*/ 	.byte	0x04, 0x17
        /*007a*/ 	.short	(.L_23 - .L_22)
.L_22:
        /*007c*/ 	.word	0x00000000
        /*0080*/ 	.short	0x0002
        /*0082*/ 	.short	0x0010
        /*0084*/ 	.byte	0x00, 0xf5, 0x21, 0x00


	//----- nvinfo : EIATTR_KPARAM_INFO
	.align		4
.L_23:
        /*0088*/ 	.byte	0x04, 0x17
        /*008a*/ 	.short	(.L_25 - .L_24)
.L_24:
        /*008c*/ 	.word	0x00000000
        /*0090*/ 	.short	0x0001
        /*0092*/ 	.short	0x0008
        /*0094*/ 	.byte	0x00, 0xf5, 0x21, 0x00


	//----- nvinfo : EIATTR_KPARAM_INFO
	.align		4
.L_25:
        /*0098*/ 	.byte	0x04, 0x17
        /*009a*/ 	.short	(.L_27 - .L_26)
.L_26:
        /*009c*/ 	.word	0x00000000
        /*00a0*/ 	.short	0x0000
        /*00a2*/ 	.short	0x0000
        /*00a4*/ 	.byte	0x00, 0xf5, 0x21, 0x00


	//----- nvinfo : EIATTR_SPARSE_MMA_MASK
	.align		4
.L_27:
        /*00a8*/ 	.byte	0x03, 0x50
        /*00aa*/ 	.short	0x0000


	//----- nvinfo : EIATTR_MAXREG_COUNT
	.align		4
        /*00ac*/ 	.byte	0x03, 0x1b
        /*00ae*/ 	.short	0x00ff


	//----- nvinfo : EIATTR_MERCURY_ISA_VERSION
	.align		4
        /*00b0*/ 	.byte	0x03, 0x5f
        /*00b2*/ 	.short	0x0101


	//----- nvinfo : EIATTR_INT_WARP_WIDE_INSTR_OFFSETS
	.align		4
        /*00b4*/ 	.byte	0x04, 0x31
        /*00b6*/ 	.short	(.L_29 - .L_28)


	//   ....[0]....
.L_28:
        /*00b8*/ 	.word	0x00000280


	//----- nvinfo : EIATTR_VRC_CTA_INIT_COUNT
	.align		4
.L_29:
        /*00bc*/ 	.byte	0x02, 0x4a
	.zero		1
	.zero		1


	//----- nvinfo : EIATTR_EXIT_INSTR_OFFSETS
	.align		4
        /*00c0*/ 	.byte	0x04, 0x1c
        /*00c2*/ 	.short	(.L_31 - .L_30)


	//   ....[0]....
.L_30:
        /*00c4*/ 	.word	0x00000070


	//   ....[1]....
        /*00c8*/ 	.word	0x00000250


	//   ....[2]....
        /*00cc*/ 	.word	0x000002f0


	//----- nvinfo : EIATTR_CBANK_PARAM_SIZE
	.align		4
.L_31:
        /*00d0*/ 	.byte	0x03, 0x19
        /*00d2*/ 	.short	0x0050


	//----- nvinfo : EIATTR_PARAM_CBANK
	.align		4
        /*00d4*/ 	.byte	0x04, 0x0a
        /*00d6*/ 	.short	(.L_33 - .L_32)
	.align		4
.L_32:
        /*00d8*/ 	.word	index@(.nv.constant0._Z7optimalPiS_S_iS_S_S_S_S_Pd)
        /*00dc*/ 	.short	0x0380
        /*00de*/ 	.short	0x0050


	//----- nvinfo : EIATTR_SW_WAR
	.align		4
.L_33:
        /*00e0*/ 	.byte	0x04, 0x36
        /*00e2*/ 	.short	(.L_35 - .L_34)
.L_34:
        /*00e4*/ 	.word	0x00000008
.L_35:


//--------------------- .nv.callgraph             --------------------------
	.section	.nv.callgraph,"",@"SHT_CUDA_CALLGRAPH"
	.align	4
	.sectionentsize	8
	.align		4
        /*0000*/ 	.word	0x00000000
	.align		4
        /*0004*/ 	.word	0xffffffff
	.align		4
        /*0008*/ 	.word	0x00000000
	.align		4
        /*000c*/ 	.word	0xfffffffe
	.align		4
        /*0010*/ 	.word	0x00000000
	.align		4
        /*0014*/ 	.word	0xfffffffd
	.align		4
        /*0018*/ 	.word	0x00000000
	.align		4
        /*001c*/ 	.word	0xfffffffc


//--------------------- .text._Z7optimalPiS_S_iS_S_S_S_S_Pd --------------------------
	.section	.text._Z7optimalPiS_S_iS_S_S_S_S_Pd,"ax",@progbits
	.align	128
        .global         _Z7optimalPiS_S_iS_S_S_S_S_Pd
        .type           _Z7optimalPiS_S_iS_S_S_S_S_Pd,@function
        .size           _Z7optimalPiS_S_iS_S_S_S_S_Pd,(.L_x_1 - _Z7optimalPiS_S_iS_S_S_S_S_Pd)
        .other          _Z7optimalPiS_S_iS_S_S_S_S_Pd,@"STO_CUDA_ENTRY STV_DEFAULT"
_Z7optimalPiS_S_iS_S_S_S_S_Pd:
.text._Z7optimalPiS_S_iS_S_S_S_S_Pd:
[----:B------:R-:W-:Y:S01]  /*0000*/  LDC R1, c[0x0][0x37c] ;  /* 0x0000df00ff017b82 */ /* 0x000fe20000000800 */
[----:B------:R-:W0:Y:S07]  /*0010*/  S2R R0, SR_TID.X ;  /* 0x0000000000007919 */ /* 0x000e2e0000002100 */
[----:B------:R-:W0:Y:S01]  /*0020*/  S2UR UR4, SR_CTAID.X ;  /* 0x00000000000479c3 */ /* 0x000e220000002500 */
[----:B------:R-:W1:Y:S07]  /*0030*/  LDCU UR5, c[0x0][0x398] ;  /* 0x00007300ff0577ac */ /* 0x000e6e0008000800 */
[----:B------:R-:W0:Y:S02]  /*0040*/  LDC R5, c[0x0][0x360] ;  /* 0x0000d800ff057b82 */ /* 0x000e240000000800 */
[----:B0-----:R-:W-:-:S05]  /*0050*/  IMAD R5, R5, UR4, R0 ;  /* 0x0000000405057c24 */ /* 0x001fca000f8e0200 */
[----:B-1----:R-:W-:-:S13]  /*0060*/  ISETP.GE.AND P0, PT, R5, UR5, PT ;  /* 0x0000000505007c0c */ /* 0x002fda000bf06270 */
[----:B------:R-:W-:Y:S05]  /*0070*/  @P0 EXIT ;  /* 0x000000000000094d */ /* 0x000fea0003800000 */
[----:B------:R-:W0:Y:S01]  /*0080*/  LDC.64 R12, c[0x0][0x3a0] ;  /* 0x0000e800ff0c7b82 */ /* 0x000e220000000a00 */
[----:B------:R-:W1:Y:S01]  /*0090*/  LDCU.64 UR4, c[0x0][0x358] ;  /* 0x00006b00ff0477ac */ /* 0x000e620008000a00 */
[----:B------:R-:W-:Y:S02]  /*00a0*/  MOV R0, 0xffffffff ;  /* 0xffffffff00007802 */ /* 0x000fe40000000f00 */
[----:B------:R-:W-:Y:S02]  /*00b0*/  MOV R20, 0xffc00000 ;  /* 0xffc0000000147802 */ /* 0x000fe40000000f00 */
[----:B------:R-:W-:Y:S02]  /*00c0*/  MOV R21, 0x41dfffff ;  /* 0x41dfffff00157802 */ /* 0x000fe40000000f00 */
[----:B------:R-:W2:Y:S08]  /*00d0*/  LDC.64 R14, c[0x0][0x3a8] ;  /* 0x0000ea00ff0e7b82 */ /* 0x000eb00000000a00 */
[----:B------:R-:W3:Y:S08]  /*00e0*/  LDC.64 R16, c[0x0][0x3b0] ;  /* 0x0000ec00ff107b82 */ /* 0x000ef00000000a00 */
[----:B------:R-:W4:Y:S01]  /*00f0*/  LDC.64 R18, c[0x0][0x3b8] ;  /* 0x0000ee00ff127b82 */ /* 0x000f220000000a00 */
[----:B0-----:R-:W-:-:S05]  /*0100*/  IMAD.WIDE R12, R5, 0x4, R12 ;  /* 0x00000004050c7825 */ /* 0x001fca00078e020c */
[----:B-1----:R0:W-:Y:S02]  /*0110*/  STG.E desc[UR4][R12.64], R0 ;  /* 0x000000000c007986 */ /* 0x0021e4000c101904 */
[----:B------:R-:W1:Y:S01]  /*0120*/  LDC.64 R10, c[0x0][0x388] ;  /* 0x0000e200ff0a7b82 */ /* 0x000e620000000a00 */
[----:B--2---:R-:W-:-:S05]  /*0130*/  IMAD.WIDE R14, R5, 0x4, R14 ;  /* 0x00000004050e7825 */ /* 0x004fca00078e020e */
[----:B------:R0:W-:Y:S02]  /*0140*/  STG.E desc[UR4][R14.64], R0 ;  /* 0x000000000e007986 */ /* 0x0001e4000c101904 */
[----:B------:R-:W2:Y:S01]  /*0150*/  LDC.64 R8, c[0x0][0x3c0] ;  /* 0x0000f000ff087b82 */ /* 0x000ea20000000a00 */
[----:B---3--:R-:W-:-:S05]  /*0160*/  IMAD.WIDE R16, R5, 0x4, R16 ;  /* 0x0000000405107825 */ /* 0x008fca00078e0210 */
[----:B------:R0:W-:Y:S02]  /*0170*/  STG.E desc[UR4][R16.64], R0 ;  /* 0x0000000010007986 */ /* 0x0001e4000c101904 */
[----:B------:R-:W3:Y:S01]  /*0180*/  LDC.64 R6, c[0x0][0x3c8] ;  /* 0x0000f200ff067b82 */ /* 0x000ee20000000a00 */
[----:B----4-:R-:W-:-:S05]  /*0190*/  IMAD.WIDE R18, R5, 0x4, R18 ;  /* 0x0000000405127825 */ /* 0x010fca00078e0212 */
[----:B------:R0:W-:Y:S02]  /*01a0*/  STG.E desc[UR4][R18.64], R0 ;  /* 0x0000000012007986 */ /* 0x0001e4000c101904 */
[----:B------:R-:W4:Y:S01]  /*01b0*/  LDC.64 R2, c[0x0][0x380] ;  /* 0x0000e000ff027b82 */ /* 0x000f220000000a00 */
[----:B-1----:R-:W-:-:S05]  /*01c0*/  IMAD.WIDE R10, R5, 0x4, R10 ;  /* 0x00000004050a7825 */ /* 0x002fca00078e020a */
[----:B------:R0:W-:Y:S01]  /*01d0*/  STG.E desc[UR4][R10.64], RZ ;  /* 0x000000ff0a007986 */ /* 0x0001e2000c101904 */
[----:B--2---:R-:W-:-:S05]  /*01e0*/  IMAD.WIDE R8, R5, 0x4, R8 ;  /* 0x0000000405087825 */ /* 0x004fca00078e0208 */
[----:B------:R0:W-:Y:S01]  /*01f0*/  STG.E desc[UR4][R8.64], RZ ;  /* 0x000000ff08007986 */ /* 0x0001e2000c101904 */
[----:B---3--:R-:W-:-:S05]  /*0200*/  IMAD.WIDE R6, R5, 0x8, R6 ;  /* 0x0000000805067825 */ /* 0x008fca00078e0206 */
[----:B------:R0:W-:Y:S01]  /*0210*/  STG.E.64 desc[UR4][R6.64], R20 ;  /* 0x0000001406007986 */ /* 0x0001e2000c101b04 */
[----:B----4-:R-:W-:-:S06]  /*0220*/  IMAD.WIDE R2, R5, 0x4, R2 ;  /* 0x0000000405027825 */ /* 0x010fcc00078e0202 */
[----:B------:R-:W2:Y:S02]  /*0230*/  LDG.E R2, desc[UR4][R2.64] ;  /* 0x0000000402027981 */ /* 0x000ea4000c1e1900 */
[----:B--2---:R-:W-:-:S13]  /*0240*/  ISETP.NE.AND P0, PT, R2, -0x1, PT ;  /* 0xffffffff0200780c */ /* 0x004fda0003f05270 */
[----:B0-----:R-:W-:Y:S05]  /*0250*/  @!P0 EXIT ;  /* 0x000000000000894d */ /* 0x001fea0003800000 */
[----:B------:R-:W0:Y:S01]  /*0260*/  S2R R0, SR_LANEID ;  /* 0x0000000000007919 */ /* 0x000e220000000000 */
[----:B------:R-:W1:Y:S01]  /*0270*/  LDC.64 R2, c[0x0][0x390] ;  /* 0x0000e400ff027b82 */ /* 0x000e620000000a00 */
[----:B------:R-:W-:Y:S01]  /*0280*/  VOTEU.ANY UR6, UPT, PT ;  /* 0x0000000000067886 */ /* 0x000fe200038e0100 */
[----:B------:R-:W-:Y:S01]  /*0290*/  HFMA2 R7, -RZ, RZ, 0, 5.9604644775390625e-08 ;  /* 0x00000001ff077431 */ /* 0x000fe200000001ff */
[----:B------:R-:W-:Y:S02]  /*02a0*/  UFLO.U32 UR7, UR6 ;  /* 0x00000006000772bd */ /* 0x000fe400080e0000 */
[----:B------:R-:W1:Y:S02]  /*02b0*/  POPC R5, UR6 ;  /* 0x0000000600057d09 */ /* 0x000e640008000000 */
[----:B------:R-:W-:Y:S02]  /*02c0*/  STG.E desc[UR4][R10.64], R7 ;  /* 0x000000070a007986 */ /* 0x000fe4000c101904 */
[----:B0-----:R-:W-:-:S13]  /*02d0*/  ISETP.EQ.U32.AND P0, PT, R0, UR7, PT ;  /* 0x0000000700007c0c */ /* 0x001fda000bf02070 */
[----:B-1----:R-:W-:Y:S01]  /*02e0*/  @P0 REDG.E.ADD.STRONG.GPU desc[UR4][R2.64], R5 ;  /* 0x000000050200098e */ /* 0x002fe2000c12e104 */
[----:B------:R-:W-:Y:S05]  /*02f0*/  EXIT ;  /* 0x000000000000794d */ /* 0x000fea0003800000 */
.L_x_0:
[----:B------:R-:W-:-:S00]  /*0300*/  BRA `(.L_x_0) ;  /* 0xfffffffc00fc7947 */ /* 0x000fc0000383ffff */
[----:B------:R-:W-:-:S00]  /*0310*/  NOP ;  /* 0x0000000000007918 */ /* 0x000fc00000000000 */
        /* <DEDUP_REMOVED lines=14> */
.L_x_1:


//--------------------- .nv.shared.reserved.0     --------------------------
	.section	.nv.shared.reserved.0,"aw",@nobits
	.weak		__nv_reservedSMEM_offset_0_alias
	.size		__nv_reservedSMEM_offset_0_alias, 0, 64
	.other		__nv_reservedSMEM_offset_0_alias,@"STO_CUDA_RESERVED_SHARED STV_DEFAULT"
__nv_reservedSMEM_offset_0_alias:
	.zero		0
	.zero		64


//--------------------- .nv.constant0._Z7optimalPiS_S_iS_S_S_S_S_Pd --------------------------
	.section	.nv.constant0._Z7optimalPiS_S_iS_S_S_S_S_Pd,"a",@progbits
	.sectionflags	@""
	.align	4
.nv.constant0._Z7optimalPiS_S_iS_S_S_S_S_Pd:
	.zero		976


//--------------------- SYMBOLS --------------------------

	.type		.nv.reservedSmem.offset0,@object
	.size		.nv.reservedSmem.offset0,0x4
